//
// Generated by NVIDIA NVVM Compiler
//
// Compiler Build ID: CL-36424714
// Cuda compilation tools, release 13.0, V13.0.88
// Based on NVVM 20.0.0
//

.version 9.0
.target sm_100
.address_size 64

	// .globl	_Z9LayerNormPfS_ii
.extern .shared .align 16 .b8 shared[];

.visible .entry _Z9LayerNormPfS_ii(
	.param .u64 .ptr .align 1 _Z9LayerNormPfS_ii_param_0,
	.param .u64 .ptr .align 1 _Z9LayerNormPfS_ii_param_1,
	.param .u32 _Z9LayerNormPfS_ii_param_2,
	.param .u32 _Z9LayerNormPfS_ii_param_3
)
{
	.reg .pred 	%p<14>;
	.reg .b32 	%r<44>;
	.reg .b32 	%f<34>;
	.reg .b64 	%rd<9>;
	.reg .b64 	%fd<3>;

	ld.param.u64 	%rd3, [_Z9LayerNormPfS_ii_param_0];
	ld.param.u64 	%rd4, [_Z9LayerNormPfS_ii_param_1];
	ld.param.u32 	%r20, [_Z9LayerNormPfS_ii_param_2];
	ld.param.u32 	%r19, [_Z9LayerNormPfS_ii_param_3];
	mov.u32 	%r1, %ctaid.x;
	setp.ge.s32 	%p1, %r1, %r20;
	@%p1 bra 	$L__BB0_20;
	mov.u32 	%r43, %tid.x;
	setp.ge.s32 	%p2, %r43, %r19;
	mov.f32 	%f31, 0f00000000;
	@%p2 bra 	$L__BB0_4;
	mul.lo.s32 	%r3, %r19, %r1;
	mov.u32 	%r4, %ntid.x;
	cvta.to.global.u64 	%rd1, %rd3;
	mov.f32 	%f31, 0f00000000;
	mov.u32 	%r23, shared;
	mov.u32 	%r39, %r43;
$L__BB0_3:
	add.s32 	%r21, %r39, %r3;
	mul.wide.s32 	%rd5, %r21, 4;
	add.s64 	%rd6, %rd1, %rd5;
	ld.global.f32 	%f13, [%rd6];
	shl.b32 	%r22, %r39, 2;
	add.s32 	%r24, %r23, %r22;
	st.shared.f32 	[%r24], %f13;
	add.f32 	%f31, %f31, %f13;
	add.s32 	%r39, %r39, %r4;
	setp.lt.s32 	%p3, %r39, %r19;
	@%p3 bra 	$L__BB0_3;
$L__BB0_4:
	shl.b32 	%r25, %r19, 2;
	mov.u32 	%r26, shared;
	add.s32 	%r7, %r26, %r25;
	shl.b32 	%r27, %r43, 2;
	add.s32 	%r8, %r7, %r27;
	st.shared.f32 	[%r8], %f31;
	bar.sync 	0;
	mov.u32 	%r9, %ntid.x;
	setp.lt.u32 	%p4, %r9, 2;
	@%p4 bra 	$L__BB0_9;
	mov.u32 	%r40, %r9;
$L__BB0_6:
	shr.u32 	%r11, %r40, 1;
	setp.ge.u32 	%p5, %r43, %r11;
	@%p5 bra 	$L__BB0_8;
	shl.b32 	%r28, %r11, 2;
	add.s32 	%r29, %r8, %r28;
	ld.shared.f32 	%f14, [%r29];
	ld.shared.f32 	%f15, [%r8];
	add.f32 	%f16, %f14, %f15;
	st.shared.f32 	[%r8], %f16;
$L__BB0_8:
	bar.sync 	0;
	setp.gt.u32 	%p6, %r40, 3;
	mov.u32 	%r40, %r11;
	@%p6 bra 	$L__BB0_6;
$L__BB0_9:
	setp.ge.s32 	%p7, %r43, %r19;
	ld.shared.f32 	%f18, [%r7];
	cvt.rn.f32.s32 	%f4, %r19;
	div.rn.f32 	%f5, %f18, %f4;
	bar.sync 	0;
	mov.f32 	%f33, 0f00000000;
	@%p7 bra 	$L__BB0_12;
	mov.f32 	%f33, 0f00000000;
	mov.u32 	%r41, %r43;
$L__BB0_11:
	shl.b32 	%r30, %r41, 2;
	add.s32 	%r32, %r26, %r30;
	ld.shared.f32 	%f20, [%r32];
	sub.f32 	%f21, %f20, %f5;
	fma.rn.f32 	%f33, %f21, %f21, %f33;
	add.s32 	%r41, %r41, %r9;
	setp.lt.s32 	%p8, %r41, %r19;
	@%p8 bra 	$L__BB0_11;
$L__BB0_12:
	setp.lt.u32 	%p9, %r9, 2;
	st.shared.f32 	[%r8], %f33;
	bar.sync 	0;
	@%p9 bra 	$L__BB0_17;
	mov.u32 	%r42, %r9;
$L__BB0_14:
	shr.u32 	%r15, %r42, 1;
	setp.ge.u32 	%p10, %r43, %r15;
	@%p10 bra 	$L__BB0_16;
	shl.b32 	%r33, %r15, 2;
	add.s32 	%r34, %r8, %r33;
	ld.shared.f32 	%f22, [%r34];
	ld.shared.f32 	%f23, [%r8];
	add.f32 	%f24, %f22, %f23;
	st.shared.f32 	[%r8], %f24;
$L__BB0_16:
	bar.sync 	0;
	setp.gt.u32 	%p11, %r42, 3;
	mov.u32 	%r42, %r15;
	@%p11 bra 	$L__BB0_14;
$L__BB0_17:
	setp.ge.s32 	%p12, %r43, %r19;
	ld.shared.f32 	%f25, [%r7];
	div.rn.f32 	%f26, %f25, %f4;
	cvt.f64.f32 	%fd1, %f26;
	add.f64 	%fd2, %fd1, 0d3EE4F8B588E368F1;
	cvt.rn.f32.f64 	%f9, %fd2;
	bar.sync 	0;
	@%p12 bra 	$L__BB0_20;
	mul.lo.s32 	%r16, %r19, %r1;
	cvta.to.global.u64 	%rd2, %rd4;
	sqrt.rn.f32 	%f10, %f9;
$L__BB0_19:
	shl.b32 	%r35, %r43, 2;
	add.s32 	%r37, %r26, %r35;
	ld.shared.f32 	%f27, [%r37];
	sub.f32 	%f28, %f27, %f5;
	div.rn.f32 	%f29, %f28, %f10;
	add.s32 	%r38, %r43, %r16;
	mul.wide.s32 	%rd7, %r38, 4;
	add.s64 	%rd8, %rd2, %rd7;
	st.global.f32 	[%rd8], %f29;
	add.s32 	%r43, %r43, %r9;
	setp.lt.s32 	%p13, %r43, %r19;
	@%p13 bra 	$L__BB0_19;
$L__BB0_20:
	ret;

}


// ===== COMPILED SASS (sm_100) =====

	.target	sm_100

	.elftype	@"ET_EXEC"


//--------------------- .note.nv.tkinfo           --------------------------
	.section	.note.nv.tkinfo,"",@"SHT_NOTE"
	.sectionflags	@"SHF_NOTE_NV_TKINFO"
	.tkinfo
        /*0018*/ 	.word	0x00000002
        /*0030*/ 	.string	""
        /*0030*/ 	.string	"ptxas"
        /*0030*/ 	.string	"Cuda compilation tools, release 13.0, V13.0.88"
        /*0030*/ 	.string	"Build cuda_13.0.r13.0/compiler.36424714_0"
        /*0030*/ 	.string	"-arch sm_100 -m 64 "



//--------------------- .note.nv.cuinfo           --------------------------
	.section	.note.nv.cuinfo,"",@"SHT_NOTE"
	.sectionflags	@"SHF_NOTE_NV_CUINFO"
        /*0018*/ 	.short	0x0002
        /*001a*/ 	.short	0x0064
        /*001c*/ 	.short	0x0082
	.zero		2


//--------------------- .nv.info                  --------------------------
	.section	.nv.info,"",@"SHT_CUDA_INFO"
	.align	4


	//----- nvinfo : EIATTR_REGCOUNT
	.align		4
        /*0000*/ 	.byte	0x04, 0x2f
        /*0002*/ 	.short	(.L_1 - .L_0)
	.align		4
.L_0:
        /*0004*/ 	.word	index@(_Z9LayerNormPfS_ii)
        /*0008*/ 	.word	0x00000014


	//----- nvinfo : EIATTR_FRAME_SIZE
	.align		4
.L_1:
        /*000c*/ 	.byte	0x04, 0x11
        /*000e*/ 	.short	(.L_3 - .L_2)
	.align		4
.L_2:
        /*0010*/ 	.word	index@($__internal_1_$__cuda_sm3x_div_rn_noftz_f32_slowpath)
        /*0014*/ 	.word	0x00000000


	//----- nvinfo : EIATTR_FRAME_SIZE
	.align		4
.L_3:
        /*0018*/ 	.byte	0x04, 0x11
        /*001a*/ 	.short	(.L_5 - .L_4)
	.align		4
.L_4:
        /*001c*/ 	.word	index@($__internal_0_$__cuda_sm20_sqrt_rn_f32_slowpath)
        /*0020*/ 	.word	0x00000000


	//----- nvinfo : EIATTR_FRAME_SIZE
	.align		4
.L_5:
        /*0024*/ 	.byte	0x04, 0x11
        /*0026*/ 	.short	(.L_7 - .L_6)
	.align		4
.L_6:
        /*0028*/ 	.word	index@(_Z9LayerNormPfS_ii)
        /*002c*/ 	.word	0x00000000


	//----- nvinfo : EIATTR_MIN_STACK_SIZE
	.align		4
.L_7:
        /*0030*/ 	.byte	0x04, 0x12
        /*0032*/ 	.short	(.L_9 - .L_8)
	.align		4
.L_8:
        /*0034*/ 	.word	index@(_Z9LayerNormPfS_ii)
        /*0038*/ 	.word	0x00000000
.L_9:


//--------------------- .nv.compat                --------------------------
	.section	.nv.compat,"",@"SHT_CUDA_COMPAT_INFO"
	.align	4
        /*0000*/ 	.byte	0x02, 0x09, 0x00, 0x00, 0x02, 0x02, 0x01, 0x00, 0x02, 0x05, 0x05, 0x00, 0x03, 0x07, 0x01, 0x01
        /*0010*/ 	.byte	0x02, 0x03, 0x00, 0x00, 0x02, 0x06, 0x01, 0x00, 0x04, 0x0b, 0x08, 0x00, 0x01, 0x00, 0x00, 0x00
        /*0020*/ 	.byte	0x00, 0x00, 0x00, 0x00


//--------------------- .nv.info._Z9LayerNormPfS_ii --------------------------
	.section	.nv.info._Z9LayerNormPfS_ii,"",@"SHT_CUDA_INFO"
	.sectionflags	@""
	.align	4


	//----- nvinfo : EIATTR_CUDA_API_VERSION
	.align		4
        /*0000*/ 	.byte	0x04, 0x37
        /*0002*/ 	.short	(.L_11 - .L_10)
.L_10:
        /*0004*/ 	.word	0x00000082


	//----- nvinfo : EIATTR_KPARAM_INFO
	.align		4
.L_11:
        /*0008*/ 	.byte	0x04, 0x17
        /*000a*/ 	.short	(.L_13 - .L_12)
.L_12:
        /*000c*/ 	.word	0x00000000
        /*0010*/ 	.short	0x0003
        /*0012*/ 	.short	0x0014
        /*0014*/ 	.byte	0x00, 0xf0, 0x11, 0x00


	//----- nvinfo : EIATTR_KPARAM_INFO
	.align		4
.L_13:
        /*0018*/ 	.byte	0x04, 0x17
        /*001a*/ 	.short	(.L_15 - .L_14)
.L_14:
        /*001c*/ 	.word	0x00000000
        /*0020*/ 	.short	0x0002
        /*0022*/ 	.short	0x0010
        /*0024*/ 	.byte	0x00, 0xf0, 0x11, 0x00


	//----- nvinfo : EIATTR_KPARAM_INFO
	.align		4
.L_15:
        /*0028*/ 	.byte	0x04, 0x17
        /*002a*/ 	.short	(.L_17 - .L_16)
.L_16:
        /*002c*/ 	.word	0x00000000
        /*0030*/ 	.short	0x0001
        /*0032*/ 	.short	0x0008
        /*0034*/ 	.byte	0x00, 0xf5, 0x21, 0x00


	//----- nvinfo : EIATTR_KPARAM_INFO
	.align		4
.L_17:
        /*0038*/ 	.byte	0x04, 0x17
        /*003a*/ 	.short	(.L_19 - .L_18)
.L_18:
        /*003c*/ 	.word	0x00000000
        /*0040*/ 	.short	0x0000
        /*0042*/ 	.short	0x0000
        /*0044*/ 	.byte	0x00, 0xf5, 0x21, 0x00


	//----- nvinfo : EIATTR_SPARSE_MMA_MASK
	.align		4
.L_19:
        /*0048*/ 	.byte	0x03, 0x50
        /*004a*/ 	.short	0x0000


	//----- nvinfo : EIATTR_MAXREG_COUNT
	.align		4
        /*004c*/ 	.byte	0x03, 0x1b
        /*004e*/ 	.short	0x00ff


	//----- nvinfo : EIATTR_NUM_BARRIERS
	.align		4
        /*0050*/ 	.byte	0x02, 0x4c
        /*0052*/ 	.byte	0x01
	.zero		1


	//----- nvinfo : EIATTR_MERCURY_ISA_VERSION
	.align		4
        /*0054*/ 	.byte	0x03, 0x5f
        /*0056*/ 	.short	0x0101


	//----- nvinfo : EIATTR_VRC_CTA_INIT_COUNT
	.align		4
        /*0058*/ 	.byte	0x02, 0x4a
	.zero		1
	.zero		1


	//----- nvinfo : EIATTR_EXIT_INSTR_OFFSETS
	.align		4
        /*005c*/ 	.byte	0x04, 0x1c
        /*005e*/ 	.short	(.L_21 - .L_20)


	//   ....[0]....
.L_20:
        /*0060*/ 	.word	0x00000040


	//   ....[1]....
        /*0064*/ 	.word	0x00000740


	//   ....[2]....
        /*0068*/ 	.word	0x000009b0


	//----- nvinfo : EIATTR_CRS_STACK_SIZE
	.align		4
.L_21:
        /*006c*/ 	.byte	0x04, 0x1e
        /*006e*/ 	.short	(.L_23 - .L_22)
.L_22:
        /*0070*/ 	.word	0x00000000


	//----- nvinfo : EIATTR_CBANK_PARAM_SIZE
	.align		4
.L_23:
        /*0074*/ 	.byte	0x03, 0x19
        /*0076*/ 	.short	0x0018


	//----- nvinfo : EIATTR_PARAM_CBANK
	.align		4
        /*0078*/ 	.byte	0x04, 0x0a
        /*007a*/ 	.short	(.L_25 - .L_24)
	.align		4
.L_24:
        /*007c*/ 	.word	index@(.nv.constant0._Z9LayerNormPfS_ii)
        /*0080*/ 	.short	0x0380
        /*0082*/ 	.short	0x0018


	//----- nvinfo : EIATTR_SW_WAR
	.align		4
.L_25:
        /*0084*/ 	.byte	0x04, 0x36
        /*0086*/ 	.short	(.L_27 - .L_26)
.L_26:
        /*0088*/ 	.word	0x00000008
.L_27:


//--------------------- .nv.callgraph             --------------------------
	.section	.nv.callgraph,"",@"SHT_CUDA_CALLGRAPH"
	.align	4
	.sectionentsize	8
	.align		4
        /*0000*/ 	.word	0x00000000
	.align		4
        /*0004*/ 	.word	0xffffffff
	.align		4
        /*0008*/ 	.word	0x00000000
	.align		4
        /*000c*/ 	.word	0xfffffffe
	.align		4
        /*0010*/ 	.word	0x00000000
	.align		4
        /*0014*/ 	.word	0xfffffffd
	.align		4
        /*0018*/ 	.word	0x00000000
	.align		4
        /*001c*/ 	.word	0xfffffffc


//--------------------- .text._Z9LayerNormPfS_ii  --------------------------
	.section	.text._Z9LayerNormPfS_ii,"ax",@progbits
	.align	128
        .global         _Z9LayerNormPfS_ii
        .type           _Z9LayerNormPfS_ii,@function
        .size           _Z9LayerNormPfS_ii,(.L_x_31 - _Z9LayerNormPfS_ii)
        .other          _Z9LayerNormPfS_ii,@"STO_CUDA_ENTRY STV_DEFAULT"
_Z9LayerNormPfS_ii:
.text._Z9LayerNormPfS_ii:
[----:B------:R-:W-:Y:S08]  /*0000*/  LDC R1, c[0x0][0x37c] ;  /* 0x0000df00ff017b82 */ /* 0x000ff00000000800 */
[----:B------:R-:W0:Y:S08]  /*0010*/  S2UR UR4, SR_CTAID.X ;  /* 0x00000000000479c3 */ /* 0x000e300000002500 */
[----:B------:R-:W0:Y:S02]  /*0020*/  LDC R0, c[0x0][0x390] ;  /* 0x0000e400ff007b82 */ /* 0x000e240000000800 */
[----:B0-----:R-:W-:-:S13]  /*0030*/  ISETP.LE.AND P0, PT, R0, UR4, PT ;  /* 0x0000000400007c0c */ /* 0x001fda000bf03270 */
[----:B------:R-:W-:Y:S05]  /*0040*/  @P0 EXIT ;  /* 0x000000000000094d */ /* 0x000fea0003800000 */
[----:B------:R-:W0:Y:S01]  /*0050*/  S2R R2, SR_TID.X ;  /* 0x0000000000027919 */ /* 0x000e220000002100 */
[----:B------:R-:W0:Y:S01]  /*0060*/  LDC R10, c[0x0][0x394] ;  /* 0x0000e500ff0a7b82 */ /* 0x000e220000000800 */
[----:B------:R-:W1:Y:S01]  /*0070*/  LDCU.64 UR6, c[0x0][0x358] ;  /* 0x00006b00ff0677ac */ /* 0x000e620008000a00 */
[----:B------:R-:W-:Y:S01]  /*0080*/  BSSY.RECONVERGENT B0, `(.L_x_0) ;  /* 0x0000015000007945 */ /* 0x000fe20003800200 */
[----:B------:R-:W2:Y:S01]  /*0090*/  S2R R12, SR_CgaCtaId ;  /* 0x00000000000c7919 */ /* 0x000ea20000008800 */
[----:B------:R-:W-:Y:S01]  /*00a0*/  IMAD.MOV.U32 R3, RZ, RZ, RZ ;  /* 0x000000ffff037224 */ /* 0x000fe200078e00ff */
[----:B0-----:R-:W-:-:S13]  /*00b0*/  ISETP.GE.AND P0, PT, R2, R10, PT ;  /* 0x0000000a0200720c */ /* 0x001fda0003f06270 */
[----:B-12---:R-:W-:Y:S05]  /*00c0*/  @P0 BRA `(.L_x_1) ;  /* 0x0000000000400947 */ /* 0x006fea0003800000 */
[----:B------:R-:W0:Y:S01]  /*00d0*/  S2R R3, SR_CgaCtaId ;  /* 0x0000000000037919 */ /* 0x000e220000008800 */
[----:B------:R-:W1:Y:S01]  /*00e0*/  LDC R8, c[0x0][0x360] ;  /* 0x0000d800ff087b82 */ /* 0x000e620000000800 */
[----:B------:R-:W-:Y:S01]  /*00f0*/  MOV R0, 0x400 ;  /* 0x0000040000007802 */ /* 0x000fe20000000f00 */
[----:B------:R-:W-:-:S06]  /*0100*/  IMAD.MOV.U32 R9, RZ, RZ, R2 ;  /* 0x000000ffff097224 */ /* 0x000fcc00078e0002 */
[----:B------:R-:W2:Y:S01]  /*0110*/  LDC.64 R6, c[0x0][0x380] ;  /* 0x0000e000ff067b82 */ /* 0x000ea20000000a00 */
[----:B0-----:R-:W-:Y:S01]  /*0120*/  LEA R0, R3, R0, 0x18 ;  /* 0x0000000003007211 */ /* 0x001fe200078ec0ff */
[----:B------:R-:W-:-:S07]  /*0130*/  IMAD.MOV.U32 R3, RZ, RZ, RZ ;  /* 0x000000ffff037224 */ /* 0x000fce00078e00ff */
.L_x_2:
[----:B------:R-:W-:-:S04]  /*0140*/  IMAD R5, R10, UR4, R9 ;  /* 0x000000040a057c24 */ /* 0x000fc8000f8e0209 */
[----:B0-2---:R-:W-:-:S06]  /*0150*/  IMAD.WIDE R4, R5, 0x4, R6 ;  /* 0x0000000405047825 */ /* 0x005fcc00078e0206 */
[----:B------:R-:W2:Y:S01]  /*0160*/  LDG.E R4, desc[UR6][R4.64] ;  /* 0x0000000604047981 */ /* 0x000ea2000c1e1900 */
[----:B------:R-:W-:Y:S01]  /*0170*/  LEA R11, R9, R0, 0x2 ;  /* 0x00000000090b7211 */ /* 0x000fe200078e10ff */
[----:B-1----:R-:W-:-:S05]  /*0180*/  IMAD.IADD R9, R8, 0x1, R9 ;  /* 0x0000000108097824 */ /* 0x002fca00078e0209 */
[----:B------:R-:W-:Y:S01]  /*0190*/  ISETP.GE.AND P0, PT, R9, R10, PT ;  /* 0x0000000a0900720c */ /* 0x000fe20003f06270 */
[----:B--2---:R0:W-:Y:S01]  /*01a0*/  STS [R11], R4 ;  /* 0x000000040b007388 */ /* 0x0041e20000000800 */
[----:B------:R-:W-:-:S11]  /*01b0*/  FADD R3, R4, R3 ;  /* 0x0000000304037221 */ /* 0x000fd60000000000 */
[----:B------:R-:W-:Y:S05]  /*01c0*/  @!P0 BRA `(.L_x_2) ;  /* 0xfffffffc00dc8947 */ /* 0x000fea000383ffff */
.L_x_1:
[----:B------:R-:W-:Y:S05]  /*01d0*/  BSYNC.RECONVERGENT B0 ;  /* 0x0000000000007941 */ /* 0x000fea0003800200 */
.L_x_0:
[----:B------:R-:W-:Y:S01]  /*01e0*/  MOV R7, 0x400 ;  /* 0x0000040000077802 */ /* 0x000fe20000000f00 */
[----:B------:R-:W1:Y:S03]  /*01f0*/  LDCU UR5, c[0x0][0x360] ;  /* 0x00006c00ff0577ac */ /* 0x000e660008000800 */
[----:B------:R-:W-:-:S05]  /*0200*/  LEA R7, R12, R7, 0x18 ;  /* 0x000000070c077211 */ /* 0x000fca00078ec0ff */
[----:B------:R-:W-:-:S04]  /*0210*/  IMAD R5, R10, 0x4, R7 ;  /* 0x000000040a057824 */ /* 0x000fc800078e0207 */
[----:B0-----:R-:W-:-:S05]  /*0220*/  IMAD R4, R2, 0x4, R5 ;  /* 0x0000000402047824 */ /* 0x001fca00078e0205 */
[----:B------:R0:W-:Y:S01]  /*0230*/  STS [R4], R3 ;  /* 0x0000000304007388 */ /* 0x0001e20000000800 */
[----:B-1----:R-:W-:Y:S01]  /*0240*/  UISETP.GE.U32.AND UP0, UPT, UR5, 0x2, UPT ;  /* 0x000000020500788c */ /* 0x002fe2000bf06070 */
[----:B------:R-:W-:Y:S08]  /*0250*/  BAR.SYNC.DEFER_BLOCKING 0x0 ;  /* 0x0000000000007b1d */ /* 0x000ff00000010000 */
[----:B0-----:R-:W-:Y:S05]  /*0260*/  BRA.U !UP0, `(.L_x_3) ;  /* 0x0000000108307547 */ /* 0x001fea000b800000 */
[----:B------:R-:W-:-:S07]  /*0270*/  MOV R0, UR5 ;  /* 0x0000000500007c02 */ /* 0x000fce0008000f00 */
.L_x_4:
[----:B------:R-:W-:-:S04]  /*0280*/  SHF.R.U32.HI R11, RZ, 0x1, R0 ;  /* 0x00000001ff0b7819 */ /* 0x000fc80000011600 */
[----:B------:R-:W-:-:S13]  /*0290*/  ISETP.GE.U32.AND P0, PT, R2, R11, PT ;  /* 0x0000000b0200720c */ /* 0x000fda0003f06070 */
[----:B------:R-:W-:Y:S01]  /*02a0*/  @!P0 IMAD R3, R11, 0x4, R4 ;  /* 0x000000040b038824 */ /* 0x000fe200078e0204 */
[----:B------:R-:W-:Y:S05]  /*02b0*/  @!P0 LDS R6, [R4] ;  /* 0x0000000004068984 */ /* 0x000fea0000000800 */
[----:B------:R-:W0:Y:S02]  /*02c0*/  @!P0 LDS R3, [R3] ;  /* 0x0000000003038984 */ /* 0x000e240000000800 */
[----:B0-----:R-:W-:-:S05]  /*02d0*/  @!P0 FADD R9, R3, R6 ;  /* 0x0000000603098221 */ /* 0x001fca0000000000 */
[----:B------:R0:W-:Y:S01]  /*02e0*/  @!P0 STS [R4], R9 ;  /* 0x0000000904008388 */ /* 0x0001e20000000800 */
[----:B------:R-:W-:Y:S01]  /*02f0*/  BAR.SYNC.DEFER_BLOCKING 0x0 ;  /* 0x0000000000007b1d */ /* 0x000fe20000010000 */
[----:B------:R-:W-:Y:S01]  /*0300*/  ISETP.GT.U32.AND P0, PT, R0, 0x3, PT ;  /* 0x000000030000780c */ /* 0x000fe20003f04070 */
[----:B------:R-:W-:-:S12]  /*0310*/  IMAD.MOV.U32 R0, RZ, RZ, R11 ;  /* 0x000000ffff007224 */ /* 0x000fd800078e000b */
[----:B0-----:R-:W-:Y:S05]  /*0320*/  @P0 BRA `(.L_x_4) ;  /* 0xfffffffc00d40947 */ /* 0x001fea000383ffff */
.L_x_3:
[----:B------:R-:W0:Y:S01]  /*0330*/  LDS R0, [R5] ;  /* 0x0000000005007984 */ /* 0x000e220000000800 */
[----:B------:R-:W1:Y:S02]  /*0340*/  LDCU UR8, c[0x0][0x394] ;  /* 0x00007280ff0877ac */ /* 0x000e640008000800 */
[----:B-1----:R-:W-:Y:S02]  /*0350*/  I2FP.F32.S32 R3, UR8 ;  /* 0x0000000800037c45 */ /* 0x002fe40008201400 */
[----:B------:R-:W-:Y:S02]  /*0360*/  ISETP.GE.AND P2, PT, R2, UR8, PT ;  /* 0x0000000802007c0c */ /* 0x000fe4000bf46270 */
[----:B------:R-:W1:Y:S08]  /*0370*/  MUFU.RCP R6, R3 ;  /* 0x0000000300067308 */ /* 0x000e700000001000 */
[----:B0-----:R-:W0:Y:S01]  /*0380*/  FCHK P0, R0, R3 ;  /* 0x0000000300007302 */ /* 0x001e220000000000 */
[----:B-1----:R-:W-:-:S04]  /*0390*/  FFMA R9, -R3, R6, 1 ;  /* 0x3f80000003097423 */ /* 0x002fc80000000106 */
[----:B------:R-:W-:-:S04]  /*03a0*/  FFMA R9, R6, R9, R6 ;  /* 0x0000000906097223 */ /* 0x000fc80000000006 */
[----:B------:R-:W-:-:S04]  /*03b0*/  FFMA R6, R0, R9, RZ ;  /* 0x0000000900067223 */ /* 0x000fc800000000ff */
[----:B------:R-:W-:-:S04]  /*03c0*/  FFMA R8, -R3, R6, R0 ;  /* 0x0000000603087223 */ /* 0x000fc80000000100 */
[----:B------:R-:W-:Y:S01]  /*03d0*/  FFMA R6, R9, R8, R6 ;  /* 0x0000000809067223 */ /* 0x000fe20000000006 */
[----:B0-----:R-:W-:Y:S06]  /*03e0*/  @!P0 BRA `(.L_x_5) ;  /* 0x00000000000c8947 */ /* 0x001fec0003800000 */
[----:B------:R-:W-:-:S07]  /*03f0*/  MOV R8, 0x410 ;  /* 0x0000041000087802 */ /* 0x000fce0000000f00 */
[----:B------:R-:W-:Y:S05]  /*0400*/  CALL.REL.NOINC `($__internal_1_$__cuda_sm3x_div_rn_noftz_f32_slowpath) ;  /* 0x0000000400c87944 */ /* 0x000fea0003c00000 */
[----:B------:R-:W-:-:S07]  /*0410*/  IMAD.MOV.U32 R6, RZ, RZ, R0 ;  /* 0x000000ffff067224 */ /* 0x000fce00078e0000 */
.L_x_5:
[----:B------:R-:W-:Y:S01]  /*0420*/  BAR.SYNC.DEFER_BLOCKING 0x0 ;  /* 0x0000000000007b1d */ /* 0x000fe20000010000 */
[----:B------:R-:W-:-:S05]  /*0430*/  HFMA2 R9, -RZ, RZ, 0, 0 ;  /* 0x00000000ff097431 */ /* 0x000fca00000001ff */
[----:B------:R-:W-:Y:S04]  /*0440*/  BSSY.RECONVERGENT B0, `(.L_x_6) ;  /* 0x000000c000007945 */ /* 0x000fe80003800200 */
[----:B------:R-:W-:Y:S05]  /*0450*/  @P2 BRA `(.L_x_7) ;  /* 0x0000000000282947 */ /* 0x000fea0003800000 */
[----:B------:R-:W0:Y:S01]  /*0460*/  LDC R13, c[0x0][0x394] ;  /* 0x0000e500ff0d7b82 */ /* 0x000e220000000800 */
[----:B------:R-:W-:Y:S02]  /*0470*/  IMAD.MOV.U32 R9, RZ, RZ, RZ ;  /* 0x000000ffff097224 */ /* 0x000fe400078e00ff */
[----:B------:R-:W-:-:S07]  /*0480*/  IMAD.MOV.U32 R0, RZ, RZ, R2 ;  /* 0x000000ffff007224 */ /* 0x000fce00078e0002 */
.L_x_8:
[C---:B------:R-:W-:Y:S01]  /*0490*/  IMAD R8, R0.reuse, 0x4, R7 ;  /* 0x0000000400087824 */ /* 0x040fe200078e0207 */
[----:B------:R-:W-:-:S04]  /*04a0*/  IADD3 R0, PT, PT, R0, UR5, RZ ;  /* 0x0000000500007c10 */ /* 0x000fc8000fffe0ff */
[----:B------:R-:W1:Y:S01]  /*04b0*/  LDS R11, [R8] ;  /* 0x00000000080b7984 */ /* 0x000e620000000800 */
[----:B0-----:R-:W-:Y:S01]  /*04c0*/  ISETP.GE.AND P0, PT, R0, R13, PT ;  /* 0x0000000d0000720c */ /* 0x001fe20003f06270 */
[----:B-1----:R-:W-:-:S04]  /*04d0*/  FADD R10, R11, -R6 ;  /* 0x800000060b0a7221 */ /* 0x002fc80000000000 */
[----:B------:R-:W-:-:S08]  /*04e0*/  FFMA R9, R10, R10, R9 ;  /* 0x0000000a0a097223 */ /* 0x000fd00000000009 */
[----:B------:R-:W-:Y:S05]  /*04f0*/  @!P0 BRA `(.L_x_8) ;  /* 0xfffffffc00e48947 */ /* 0x000fea000383ffff */
.L_x_7:
[----:B------:R-:W-:Y:S05]  /*0500*/  BSYNC.RECONVERGENT B0 ;  /* 0x0000000000007941 */ /* 0x000fea0003800200 */
.L_x_6:
[----:B------:R0:W-:Y:S01]  /*0510*/  STS [R4], R9 ;  /* 0x0000000904007388 */ /* 0x0001e20000000800 */
[----:B------:R-:W-:Y:S01]  /*0520*/  UISETP.GE.U32.AND UP0, UPT, UR5, 0x2, UPT ;  /* 0x000000020500788c */ /* 0x000fe2000bf06070 */
[----:B------:R-:W-:Y:S08]  /*0530*/  BAR.SYNC.DEFER_BLOCKING 0x0 ;  /* 0x0000000000007b1d */ /* 0x000ff00000010000 */
[----:B0-----:R-:W-:Y:S05]  /*0540*/  BRA.U !UP0, `(.L_x_9) ;  /* 0x0000000108307547 */ /* 0x001fea000b800000 */
[----:B------:R-:W-:-:S07]  /*0550*/  IMAD.U32 R0, RZ, RZ, UR5 ;  /* 0x00000005ff007e24 */ /* 0x000fce000f8e00ff */
.L_x_10:
        /* <DEDUP_REMOVED lines=11> */
.L_x_9:
[----:B------:R-:W0:Y:S01]  /*0610*/  LDS R4, [R5] ;  /* 0x0000000005047984 */ /* 0x000e220000000800 */
[----:B------:R-:W1:Y:S01]  /*0620*/  MUFU.RCP R0, R3 ;  /* 0x0000000300007308 */ /* 0x000e620000001000 */
[----:B------:R-:W2:Y:S01]  /*0630*/  LDCU UR8, c[0x0][0x394] ;  /* 0x00007280ff0877ac */ /* 0x000ea20008000800 */
[----:B-1----:R-:W-:Y:S01]  /*0640*/  FFMA R9, -R3, R0, 1 ;  /* 0x3f80000003097423 */ /* 0x002fe20000000100 */
[----:B--2---:R-:W-:-:S03]  /*0650*/  ISETP.GE.AND P2, PT, R2, UR8, PT ;  /* 0x0000000802007c0c */ /* 0x004fc6000bf46270 */
[----:B------:R-:W-:Y:S02]  /*0660*/  FFMA R0, R0, R9, R0 ;  /* 0x0000000900007223 */ /* 0x000fe40000000000 */
[----:B0-----:R-:W0:Y:S02]  /*0670*/  FCHK P0, R4, R3 ;  /* 0x0000000304007302 */ /* 0x001e240000000000 */
[----:B------:R-:W-:-:S04]  /*0680*/  FFMA R9, R0, R4, RZ ;  /* 0x0000000400097223 */ /* 0x000fc800000000ff */
[----:B------:R-:W-:-:S04]  /*0690*/  FFMA R8, -R3, R9, R4 ;  /* 0x0000000903087223 */ /* 0x000fc80000000104 */
[----:B------:R-:W-:Y:S01]  /*06a0*/  FFMA R0, R0, R8, R9 ;  /* 0x0000000800007223 */ /* 0x000fe20000000009 */
[----:B0-----:R-:W-:Y:S06]  /*06b0*/  @!P0 BRA `(.L_x_11) ;  /* 0x00000000000c8947 */ /* 0x001fec0003800000 */
[----:B------:R-:W-:Y:S02]  /*06c0*/  MOV R0, R4 ;  /* 0x0000000400007202 */ /* 0x000fe40000000f00 */
[----:B------:R-:W-:-:S07]  /*06d0*/  MOV R8, 0x6f0 ;  /* 0x000006f000087802 */ /* 0x000fce0000000f00 */
[----:B------:R-:W-:Y:S05]  /*06e0*/  CALL.REL.NOINC `($__internal_1_$__cuda_sm3x_div_rn_noftz_f32_slowpath) ;  /* 0x0000000400107944 */ /* 0x000fea0003c00000 */
.L_x_11:
[----:B------:R-:W-:Y:S06]  /*06f0*/  BAR.SYNC.DEFER_BLOCKING 0x0 ;  /* 0x0000000000007b1d */ /* 0x000fec0000010000 */
[----:B------:R-:W0:Y:S01]  /*0700*/  F2F.F64.F32 R4, R0 ;  /* 0x0000000000047310 */ /* 0x000e220000201800 */
[----:B------:R-:W-:Y:S01]  /*0710*/  UMOV UR8, 0x88e368f1 ;  /* 0x88e368f100087882 */ /* 0x000fe20000000000 */
[----:B------:R-:W-:Y:S02]  /*0720*/  UMOV UR9, 0x3ee4f8b5 ;  /* 0x3ee4f8b500097882 */ /* 0x000fe40000000000 */
[----:B0-----:R-:W-:Y:S01]  /*0730*/  DADD R10, R4, UR8 ;  /* 0x00000008040a7e29 */ /* 0x001fe20008000000 */
[----:B------:R-:W-:Y:S10]  /*0740*/  @P2 EXIT ;  /* 0x000000000000294d */ /* 0x000ff40003800000 */
[----:B------:R-:W0:Y:S01]  /*0750*/  F2F.F32.F64 R10, R10 ;  /* 0x0000000a000a7310 */ /* 0x000e220000301000 */
[----:B------:R-:W1:Y:S01]  /*0760*/  LDC R9, c[0x0][0x394] ;  /* 0x0000e500ff097b82 */ /* 0x000e620000000800 */
[----:B------:R-:W-:Y:S07]  /*0770*/  BSSY.RECONVERGENT B0, `(.L_x_12) ;  /* 0x000000d000007945 */ /* 0x000fee0003800200 */
[----:B------:R-:W2:Y:S01]  /*0780*/  LDC.64 R4, c[0x0][0x388] ;  /* 0x0000e200ff047b82 */ /* 0x000ea20000000a00 */
[----:B0-----:R-:W-:Y:S01]  /*0790*/  VIADD R0, R10, 0xf3000000 ;  /* 0xf30000000a007836 */ /* 0x001fe20000000000 */
[----:B------:R0:W3:Y:S04]  /*07a0*/  MUFU.RSQ R13, R10 ;  /* 0x0000000a000d7308 */ /* 0x0000e80000001400 */
[----:B------:R-:W-:-:S13]  /*07b0*/  ISETP.GT.U32.AND P0, PT, R0, 0x727fffff, PT ;  /* 0x727fffff0000780c */ /* 0x000fda0003f04070 */
[----:B0--3--:R-:W-:Y:S05]  /*07c0*/  @!P0 BRA `(.L_x_13) ;  /* 0x00000000000c8947 */ /* 0x009fea0003800000 */
[----:B------:R-:W-:-:S07]  /*07d0*/  MOV R13, 0x7f0 ;  /* 0x000007f0000d7802 */ /* 0x000fce0000000f00 */
[----:B-12---:R-:W-:Y:S05]  /*07e0*/  CALL.REL.NOINC `($__internal_0_$__cuda_sm20_sqrt_rn_f32_slowpath) ;  /* 0x0000000000747944 */ /* 0x006fea0003c00000 */
[----:B------:R-:W-:Y:S05]  /*07f0*/  BRA `(.L_x_14) ;  /* 0x0000000000107947 */ /* 0x000fea0003800000 */
.L_x_13:
[----:B------:R-:W-:Y:S01]  /*0800*/  FMUL.FTZ R3, R10, R13 ;  /* 0x0000000d0a037220 */ /* 0x000fe20000410000 */
[----:B------:R-:W-:-:S03]  /*0810*/  FMUL.FTZ R8, R13, 0.5 ;  /* 0x3f0000000d087820 */ /* 0x000fc60000410000 */
[----:B------:R-:W-:-:S04]  /*0820*/  FFMA R0, -R3, R3, R10 ;  /* 0x0000000303007223 */ /* 0x000fc8000000010a */
[----:B------:R-:W-:-:S07]  /*0830*/  FFMA R3, R0, R8, R3 ;  /* 0x0000000800037223 */ /* 0x000fce0000000003 */
.L_x_14:
[----:B------:R-:W-:Y:S05]  /*0840*/  BSYNC.RECONVERGENT B0 ;  /* 0x0000000000007941 */ /* 0x000fea0003800200 */
.L_x_12:
[----:B------:R-:W-:Y:S01]  /*0850*/  IMAD R8, R2, 0x4, R7 ;  /* 0x0000000402087824 */ /* 0x000fe200078e0207 */
[----:B0-----:R-:W0:Y:S01]  /*0860*/  MUFU.RCP R10, R3 ;  /* 0x00000003000a7308 */ /* 0x001e220000001000 */
[----:B------:R-:W-:Y:S03]  /*0870*/  BSSY.RECONVERGENT B0, `(.L_x_15) ;  /* 0x000000d000007945 */ /* 0x000fe60003800200 */
[----:B------:R-:W3:Y:S01]  /*0880*/  LDS R11, [R8] ;  /* 0x00000000080b7984 */ /* 0x000ee20000000800 */
[----:B0-----:R-:W-:-:S04]  /*0890*/  FFMA R13, -R3, R10, 1 ;  /* 0x3f800000030d7423 */ /* 0x001fc8000000010a */
[----:B------:R-:W-:Y:S01]  /*08a0*/  FFMA R13, R10, R13, R10 ;  /* 0x0000000d0a0d7223 */ /* 0x000fe2000000000a */
[----:B---3--:R-:W-:-:S04]  /*08b0*/  FADD R0, R11, -R6 ;  /* 0x800000060b007221 */ /* 0x008fc80000000000 */
[----:B------:R-:W0:Y:S01]  /*08c0*/  FCHK P0, R0, R3 ;  /* 0x0000000300007302 */ /* 0x000e220000000000 */
[----:B------:R-:W-:-:S04]  /*08d0*/  FFMA R10, R0, R13, RZ ;  /* 0x0000000d000a7223 */ /* 0x000fc800000000ff */
[----:B------:R-:W-:-:S04]  /*08e0*/  FFMA R11, -R3, R10, R0 ;  /* 0x0000000a030b7223 */ /* 0x000fc80000000100 */
[----:B------:R-:W-:Y:S01]  /*08f0*/  FFMA R13, R13, R11, R10 ;  /* 0x0000000b0d0d7223 */ /* 0x000fe2000000000a */
[----:B0-----:R-:W-:Y:S06]  /*0900*/  @!P0 BRA `(.L_x_16) ;  /* 0x00000000000c8947 */ /* 0x001fec0003800000 */
[----:B------:R-:W-:-:S07]  /*0910*/  MOV R8, 0x930 ;  /* 0x0000093000087802 */ /* 0x000fce0000000f00 */
[----:B-12---:R-:W-:Y:S05]  /*0920*/  CALL.REL.NOINC `($__internal_1_$__cuda_sm3x_div_rn_noftz_f32_slowpath) ;  /* 0x0000000000807944 */ /* 0x006fea0003c00000 */
[----:B------:R-:W-:-:S07]  /*0930*/  MOV R13, R0 ;  /* 0x00000000000d7202 */ /* 0x000fce0000000f00 */
.L_x_16:
[----:B------:R-:W-:Y:S05]  /*0940*/  BSYNC.RECONVERGENT B0 ;  /* 0x0000000000007941 */ /* 0x000fea0003800200 */
.L_x_15:
[----:B-1----:R-:W-:Y:S02]  /*0950*/  IMAD R11, R9, UR4, R2 ;  /* 0x00000004090b7c24 */ /* 0x002fe4000f8e0202 */
[----:B------:R-:W-:Y:S02]  /*0960*/  VIADD R2, R2, UR5 ;  /* 0x0000000502027c36 */ /* 0x000fe40008000000 */
[----:B--2---:R-:W-:-:S03]  /*0970*/  IMAD.WIDE R10, R11, 0x4, R4 ;  /* 0x000000040b0a7825 */ /* 0x004fc600078e0204 */
[----:B------:R-:W-:Y:S02]  /*0980*/  ISETP.GE.AND P0, PT, R2, R9, PT ;  /* 0x000000090200720c */ /* 0x000fe40003f06270 */
[----:B------:R0:W-:Y:S11]  /*0990*/  STG.E desc[UR6][R10.64], R13 ;  /* 0x0000000d0a007986 */ /* 0x0001f6000c101906 */
[----:B------:R-:W-:Y:S05]  /*09a0*/  @!P0 BRA `(.L_x_12) ;  /* 0xfffffffc00a88947 */ /* 0x000fea000383ffff */
[----:B------:R-:W-:Y:S05]  /*09b0*/  EXIT ;  /* 0x000000000000794d */ /* 0x000fea0003800000 */
        .weak           $__internal_0_$__cuda_sm20_sqrt_rn_f32_slowpath
        .type           $__internal_0_$__cuda_sm20_sqrt_rn_f32_slowpath,@function
        .size           $__internal_0_$__cuda_sm20_sqrt_rn_f32_slowpath,($__internal_1_$__cuda_sm3x_div_rn_noftz_f32_slowpath - $__internal_0_$__cuda_sm20_sqrt_rn_f32_slowpath)
$__internal_0_$__cuda_sm20_sqrt_rn_f32_slowpath:
[----:B------:R-:W-:-:S13]  /*09c0*/  LOP3.LUT P0, RZ, R10, 0x7fffffff, RZ, 0xc0, !PT ;  /* 0x7fffffff0aff7812 */ /* 0x000fda000780c0ff */
[----:B------:R-:W-:Y:S01]  /*09d0*/  @!P0 IMAD.MOV.U32 R3, RZ, RZ, R10 ;  /* 0x000000ffff038224 */ /* 0x000fe200078e000a */
[----:B------:R-:W-:Y:S06]  /*09e0*/  @!P0 BRA `(.L_x_17) ;  /* 0x0000000000448947 */ /* 0x000fec0003800000 */
[----:B------:R-:W-:Y:S02]  /*09f0*/  FSETP.GEU.FTZ.AND P0, PT, R10, RZ, PT ;  /* 0x000000ff0a00720b */ /* 0x000fe40003f1e000 */
[----:B------:R-:W-:-:S11]  /*0a00*/  MOV R0, R10 ;  /* 0x0000000a00007202 */ /* 0x000fd60000000f00 */
[----:B------:R-:W-:Y:S01]  /*0a10*/  @!P0 IMAD.MOV.U32 R3, RZ, RZ, 0x7fffffff ;  /* 0x7fffffffff038424 */ /* 0x000fe200078e00ff */
[----:B------:R-:W-:Y:S06]  /*0a20*/  @!P0 BRA `(.L_x_17) ;  /* 0x0000000000348947 */ /* 0x000fec0003800000 */
[----:B------:R-:W-:-:S13]  /*0a30*/  FSETP.GTU.FTZ.AND P0, PT, |R0|, +INF , PT ;  /* 0x7f8000000000780b */ /* 0x000fda0003f1c200 */
[----:B------:R-:W-:Y:S01]  /*0a40*/  @P0 FADD.FTZ R3, R0, 1 ;  /* 0x3f80000000030421 */ /* 0x000fe20000010000 */
[----:B------:R-:W-:Y:S06]  /*0a50*/  @P0 BRA `(.L_x_17) ;  /* 0x0000000000280947 */ /* 0x000fec0003800000 */
[----:B------:R-:W-:-:S13]  /*0a60*/  FSETP.NEU.FTZ.AND P0, PT, |R0|, +INF , PT ;  /* 0x7f8000000000780b */ /* 0x000fda0003f1d200 */
[----:B------:R-:W-:-:S04]  /*0a70*/  @P0 FFMA R8, R0, 1.84467440737095516160e+19, RZ ;  /* 0x5f80000000080823 */ /* 0x000fc800000000ff */
[----:B------:R-:W0:Y:S02]  /*0a80*/  @P0 MUFU.RSQ R3, R8 ;  /* 0x0000000800030308 */ /* 0x000e240000001400 */
[----:B0-----:R-:W-:Y:S01]  /*0a90*/  @P0 FMUL.FTZ R11, R8, R3 ;  /* 0x00000003080b0220 */ /* 0x001fe20000410000 */
[----:B------:R-:W-:Y:S01]  /*0aa0*/  @P0 FMUL.FTZ R12, R3, 0.5 ;  /* 0x3f000000030c0820 */ /* 0x000fe20000410000 */
[----:B------:R-:W-:Y:S02]  /*0ab0*/  @!P0 IMAD.MOV.U32 R3, RZ, RZ, R0 ;  /* 0x000000ffff038224 */ /* 0x000fe400078e0000 */
[----:B------:R-:W-:-:S04]  /*0ac0*/  @P0 FADD.FTZ R10, -R11, -RZ ;  /* 0x800000ff0b0a0221 */ /* 0x000fc80000010100 */
[----:B------:R-:W-:-:S04]  /*0ad0*/  @P0 FFMA R10, R11, R10, R8 ;  /* 0x0000000a0b0a0223 */ /* 0x000fc80000000008 */
[----:B------:R-:W-:-:S04]  /*0ae0*/  @P0 FFMA R10, R10, R12, R11 ;  /* 0x0000000c0a0a0223 */ /* 0x000fc8000000000b */
[----:B------:R-:W-:-:S07]  /*0af0*/  @P0 FMUL.FTZ R3, R10, 2.3283064365386962891e-10 ;  /* 0x2f8000000a030820 */ /* 0x000fce0000410000 */
.L_x_17:
[----:B------:R-:W-:Y:S01]  /*0b00*/  MOV R10, R13 ;  /* 0x0000000d000a7202 */ /* 0x000fe20000000f00 */
[----:B------:R-:W-:-:S04]  /*0b10*/  IMAD.MOV.U32 R11, RZ, RZ, 0x0 ;  /* 0x00000000ff0b7424 */ /* 0x000fc800078e00ff */
[----:B------:R-:W-:Y:S05]  /*0b20*/  RET.REL.NODEC R10 `(_Z9LayerNormPfS_ii) ;  /* 0xfffffff40a347950 */ /* 0x000fea0003c3ffff */
        .weak           $__internal_1_$__cuda_sm3x_div_rn_noftz_f32_slowpath
        .type           $__internal_1_$__cuda_sm3x_div_rn_noftz_f32_slowpath,@function
        .size           $__internal_1_$__cuda_sm3x_div_rn_noftz_f32_slowpath,(.L_x_31 - $__internal_1_$__cuda_sm3x_div_rn_noftz_f32_slowpath)
$__internal_1_$__cuda_sm3x_div_rn_noftz_f32_slowpath:
[--C-:B------:R-:W-:Y:S01]  /*0b30*/  SHF.R.U32.HI R11, RZ, 0x17, R3.reuse ;  /* 0x00000017ff0b7819 */ /* 0x100fe20000011603 */
[----:B------:R-:W-:Y:S01]  /*0b40*/  BSSY.RECONVERGENT B1, `(.L_x_18) ;  /* 0x0000063000017945 */ /* 0x000fe20003800200 */
[----:B------:R-:W-:Y:S01]  /*0b50*/  SHF.R.U32.HI R10, RZ, 0x17, R0 ;  /* 0x00000017ff0a7819 */ /* 0x000fe20000011600 */
[----:B------:R-:W-:Y:S01]  /*0b60*/  IMAD.MOV.U32 R13, RZ, RZ, R3 ;  /* 0x000000ffff0d7224 */ /* 0x000fe200078e0003 */
[----:B------:R-:W-:Y:S02]  /*0b70*/  LOP3.LUT R11, R11, 0xff, RZ, 0xc0, !PT ;  /* 0x000000ff0b0b7812 */ /* 0x000fe400078ec0ff */
[----:B------:R-:W-:-:S03]  /*0b80*/  LOP3.LUT R16, R10, 0xff, RZ, 0xc0, !PT ;  /* 0x000000ff0a107812 */ /* 0x000fc600078ec0ff */
[----:B------:R-:W-:Y:S01]  /*0b90*/  VIADD R14, R11, 0xffffffff ;  /* 0xffffffff0b0e7836 */ /* 0x000fe20000000000 */
[----:B------:R-:W-:-:S04]  /*0ba0*/  IADD3 R12, PT, PT, R16, -0x1, RZ ;  /* 0xffffffff100c7810 */ /* 0x000fc80007ffe0ff */
[----:B------:R-:W-:-:S04]  /*0bb0*/  ISETP.GT.U32.AND P0, PT, R14, 0xfd, PT ;  /* 0x000000fd0e00780c */ /* 0x000fc80003f04070 */
[----:B------:R-:W-:-:S13]  /*0bc0*/  ISETP.GT.U32.OR P0, PT, R12, 0xfd, P0 ;  /* 0x000000fd0c00780c */ /* 0x000fda0000704470 */
[----:B------:R-:W-:Y:S01]  /*0bd0*/  @!P0 IMAD.MOV.U32 R10, RZ, RZ, RZ ;  /* 0x000000ffff0a8224 */ /* 0x000fe200078e00ff */
[----:B------:R-:W-:Y:S06]  /*0be0*/  @!P0 BRA `(.L_x_19) ;  /* 0x00000000005c8947 */ /* 0x000fec0003800000 */
[----:B------:R-:W-:Y:S02]  /*0bf0*/  FSETP.GTU.FTZ.AND P0, PT, |R0|, +INF , PT ;  /* 0x7f8000000000780b */ /* 0x000fe40003f1c200 */
[----:B------:R-:W-:-:S04]  /*0c00*/  FSETP.GTU.FTZ.AND P1, PT, |R3|, +INF , PT ;  /* 0x7f8000000300780b */ /* 0x000fc80003f3c200 */
[----:B------:R-:W-:-:S13]  /*0c10*/  PLOP3.LUT P0, PT, P0, P1, PT, 0xf8, 0x8f ;  /* 0x00000000008f781c */ /* 0x000fda0000703f70 */
[----:B------:R-:W-:Y:S05]  /*0c20*/  @P0 BRA `(.L_x_20) ;  /* 0x00000004004c0947 */ /* 0x000fea0003800000 */
[----:B------:R-:W-:-:S13]  /*0c30*/  LOP3.LUT P0, RZ, R13, 0x7fffffff, R0, 0xc8, !PT ;  /* 0x7fffffff0dff7812 */ /* 0x000fda000780c800 */
[----:B------:R-:W-:Y:S05]  /*0c40*/  @!P0 BRA `(.L_x_21) ;  /* 0x00000004003c8947 */ /* 0x000fea0003800000 */
[C---:B------:R-:W-:Y:S02]  /*0c50*/  FSETP.NEU.FTZ.AND P3, PT, |R0|.reuse, +INF , PT ;  /* 0x7f8000000000780b */ /* 0x040fe40003f7d200 */
[----:B------:R-:W-:Y:S02]  /*0c60*/  FSETP.NEU.FTZ.AND P1, PT, |R3|, +INF , PT ;  /* 0x7f8000000300780b */ /* 0x000fe40003f3d200 */
[----:B------:R-:W-:-:S11]  /*0c70*/  FSETP.NEU.FTZ.AND P0, PT, |R0|, +INF , PT ;  /* 0x7f8000000000780b */ /* 0x000fd60003f1d200 */
[----:B------:R-:W-:Y:S05]  /*0c80*/  @!P1 BRA !P3, `(.L_x_21) ;  /* 0x00000004002c9947 */ /* 0x000fea0005800000 */
[----:B------:R-:W-:-:S04]  /*0c90*/  LOP3.LUT P3, RZ, R0, 0x7fffffff, RZ, 0xc0, !PT ;  /* 0x7fffffff00ff7812 */ /* 0x000fc8000786c0ff */
[----:B------:R-:W-:-:S13]  /*0ca0*/  PLOP3.LUT P1, PT, P1, P3, PT, 0x2f, 0xf2 ;  /* 0x0000000000f2781c */ /* 0x000fda0000f26577 */
[----:B------:R-:W-:Y:S05]  /*0cb0*/  @P1 BRA `(.L_x_22) ;  /* 0x0000000400181947 */ /* 0x000fea0003800000 */
[----:B------:R-:W-:-:S04]  /*0cc0*/  LOP3.LUT P1, RZ, R13, 0x7fffffff, RZ, 0xc0, !PT ;  /* 0x7fffffff0dff7812 */ /* 0x000fc8000782c0ff */
[----:B------:R-:W-:-:S13]  /*0cd0*/  PLOP3.LUT P0, PT, P0, P1, PT, 0x2f, 0xf2 ;  /* 0x0000000000f2781c */ /* 0x000fda0000702577 */
[----:B------:R-:W-:Y:S05]  /*0ce0*/  @P0 BRA `(.L_x_23) ;  /* 0x0000000400000947 */ /* 0x000fea0003800000 */
[----:B------:R-:W-:Y:S02]  /*0cf0*/  ISETP.GE.AND P0, PT, R12, RZ, PT ;  /* 0x000000ff0c00720c */ /* 0x000fe40003f06270 */
[----:B------:R-:W-:-:S11]  /*0d00*/  ISETP.GE.AND P1, PT, R14, RZ, PT ;  /* 0x000000ff0e00720c */ /* 0x000fd60003f26270 */
[----:B------:R-:W-:Y:S01]  /*0d10*/  @P0 MOV R10, RZ ;  /* 0x000000ff000a0202 */ /* 0x000fe20000000f00 */
[----:B------:R-:W-:Y:S02]  /*0d20*/  @!P0 IMAD.MOV.U32 R10, RZ, RZ, -0x40 ;  /* 0xffffffc0ff0a8424 */ /* 0x000fe400078e00ff */
[----:B------:R-:W-:Y:S01]  /*0d30*/  @!P0 FFMA R0, R0, 1.84467440737095516160e+19, RZ ;  /* 0x5f80000000008823 */ /* 0x000fe200000000ff */
[----:B------:R-:W-:Y:S01]  /*0d40*/  @!P1 FFMA R13, R3, 1.84467440737095516160e+19, RZ ;  /* 0x5f800000030d9823 */ /* 0x000fe200000000ff */
[----:B------:R-:W-:-:S07]  /*0d50*/  @!P1 VIADD R10, R10, 0x40 ;  /* 0x000000400a0a9836 */ /* 0x000fce0000000000 */
.L_x_19:
[----:B------:R-:W-:Y:S01]  /*0d60*/  LEA R12, R11, 0xc0800000, 0x17 ;  /* 0xc08000000b0c7811 */ /* 0x000fe200078eb8ff */
[----:B------:R-:W-:Y:S03]  /*0d70*/  BSSY.RECONVERGENT B2, `(.L_x_24) ;  /* 0x0000036000027945 */ /* 0x000fe60003800200 */
[----:B------:R-:W-:Y:S01]  /*0d80*/  IADD3 R14, PT, PT, -R12, R13, RZ ;  /* 0x0000000d0c0e7210 */ /* 0x000fe20007ffe1ff */
[----:B------:R-:W-:-:S03]  /*0d90*/  VIADD R12, R16, 0xffffff81 ;  /* 0xffffff81100c7836 */ /* 0x000fc60000000000 */
[----:B------:R-:W0:Y:S01]  /*0da0*/  MUFU.RCP R13, R14 ;  /* 0x0000000e000d7308 */ /* 0x000e220000001000 */
[----:B------:R-:W-:Y:S01]  /*0db0*/  FADD.FTZ R15, -R14, -RZ ;  /* 0x800000ff0e0f7221 */ /* 0x000fe20000010100 */
[----:B------:R-:W-:-:S03]  /*0dc0*/  IMAD R0, R12, -0x800000, R0 ;  /* 0xff8000000c007824 */ /* 0x000fc600078e0200 */
[----:B0-----:R-:W-:-:S04]  /*0dd0*/  FFMA R16, R13, R15, 1 ;  /* 0x3f8000000d107423 */ /* 0x001fc8000000000f */
[----:B------:R-:W-:-:S04]  /*0de0*/  FFMA R13, R13, R16, R13 ;  /* 0x000000100d0d7223 */ /* 0x000fc8000000000d */
[----:B------:R-:W-:-:S04]  /*0df0*/  FFMA R16, R0, R13, RZ ;  /* 0x0000000d00107223 */ /* 0x000fc800000000ff */
[----:B------:R-:W-:-:S04]  /*0e00*/  FFMA R17, R15, R16, R0 ;  /* 0x000000100f117223 */ /* 0x000fc80000000000 */
[----:B------:R-:W-:-:S04]  /*0e10*/  FFMA R16, R13, R17, R16 ;  /* 0x000000110d107223 */ /* 0x000fc80000000010 */
[----:B------:R-:W-:Y:S01]  /*0e20*/  FFMA R17, R15, R16, R0 ;  /* 0x000000100f117223 */ /* 0x000fe20000000000 */
[----:B------:R-:W-:-:S03]  /*0e30*/  IADD3 R15, PT, PT, R12, 0x7f, -R11 ;  /* 0x0000007f0c0f7810 */ /* 0x000fc60007ffe80b */
[----:B------:R-:W-:Y:S02]  /*0e40*/  FFMA R0, R13, R17, R16 ;  /* 0x000000110d007223 */ /* 0x000fe40000000010 */
[----:B------:R-:W-:-:S03]  /*0e50*/  IMAD.IADD R15, R15, 0x1, R10 ;  /* 0x000000010f0f7824 */ /* 0x000fc600078e020a */
[----:B------:R-:W-:-:S04]  /*0e60*/  SHF.R.U32.HI R11, RZ, 0x17, R0 ;  /* 0x00000017ff0b7819 */ /* 0x000fc80000011600 */
[----:B------:R-:W-:-:S04]  /*0e70*/  LOP3.LUT R11, R11, 0xff, RZ, 0xc0, !PT ;  /* 0x000000ff0b0b7812 */ /* 0x000fc800078ec0ff */
[----:B------:R-:W-:-:S05]  /*0e80*/  IADD3 R14, PT, PT, R11, R15, RZ ;  /* 0x0000000f0b0e7210 */ /* 0x000fca0007ffe0ff */
[----:B------:R-:W-:-:S05]  /*0e90*/  VIADD R10, R14, 0xffffffff ;  /* 0xffffffff0e0a7836 */ /* 0x000fca0000000000 */
[----:B------:R-:W-:-:S13]  /*0ea0*/  ISETP.GE.U32.AND P0, PT, R10, 0xfe, PT ;  /* 0x000000fe0a00780c */ /* 0x000fda0003f06070 */
[----:B------:R-:W-:Y:S05]  /*0eb0*/  @!P0 BRA `(.L_x_25) ;  /* 0x0000000000808947 */ /* 0x000fea0003800000 */
[----:B------:R-:W-:-:S13]  /*0ec0*/  ISETP.GT.AND P0, PT, R14, 0xfe, PT ;  /* 0x000000fe0e00780c */ /* 0x000fda0003f04270 */
[----:B------:R-:W-:Y:S05]  /*0ed0*/  @P0 BRA `(.L_x_26) ;  /* 0x00000000006c0947 */ /* 0x000fea0003800000 */
[----:B------:R-:W-:-:S13]  /*0ee0*/  ISETP.GE.AND P0, PT, R14, 0x1, PT ;  /* 0x000000010e00780c */ /* 0x000fda0003f06270 */
[----:B------:R-:W-:Y:S05]  /*0ef0*/  @P0 BRA `(.L_x_27) ;  /* 0x0000000000740947 */ /* 0x000fea0003800000 */
[----:B------:R-:W-:Y:S02]  /*0f00*/  ISETP.GE.AND P0, PT, R14, -0x18, PT ;  /* 0xffffffe80e00780c */ /* 0x000fe40003f06270 */
[----:B------:R-:W-:-:S11]  /*0f10*/  LOP3.LUT R0, R0, 0x80000000, RZ, 0xc0, !PT ;  /* 0x8000000000007812 */ /* 0x000fd600078ec0ff */
[----:B------:R-:W-:Y:S05]  /*0f20*/  @!P0 BRA `(.L_x_27) ;  /* 0x0000000000688947 */ /* 0x000fea0003800000 */
[CCC-:B------:R-:W-:Y:S01]  /*0f30*/  FFMA.RZ R10, R13.reuse, R17.reuse, R16.reuse ;  /* 0x000000110d0a7223 */ /* 0x1c0fe2000000c010 */
[C---:B------:R-:W-:Y:S01]  /*0f40*/  VIADD R12, R14.reuse, 0x20 ;  /* 0x000000200e0c7836 */ /* 0x040fe20000000000 */
[C---:B------:R-:W-:Y:S02]  /*0f50*/  ISETP.NE.AND P3, PT, R14.reuse, RZ, PT ;  /* 0x000000ff0e00720c */ /* 0x040fe40003f65270 */
[----:B------:R-:W-:Y:S02]  /*0f60*/  ISETP.NE.AND P1, PT, R14, RZ, PT ;  /* 0x000000ff0e00720c */ /* 0x000fe40003f25270 */
[----:B------:R-:W-:Y:S01]  /*0f70*/  LOP3.LUT R11, R10, 0x7fffff, RZ, 0xc0, !PT ;  /* 0x007fffff0a0b7812 */ /* 0x000fe200078ec0ff */
[CCC-:B------:R-:W-:Y:S01]  /*0f80*/  FFMA.RP R10, R13.reuse, R17.reuse, R16.reuse ;  /* 0x000000110d0a7223 */ /* 0x1c0fe20000008010 */
[----:B------:R-:W-:Y:S01]  /*0f90*/  FFMA.RM R13, R13, R17, R16 ;  /* 0x000000110d0d7223 */ /* 0x000fe20000004010 */
[----:B------:R-:W-:Y:S02]  /*0fa0*/  IADD3 R14, PT, PT, -R14, RZ, RZ ;  /* 0x000000ff0e0e7210 */ /* 0x000fe40007ffe1ff */
[----:B------:R-:W-:-:S02]  /*0fb0*/  LOP3.LUT R11, R11, 0x800000, RZ, 0xfc, !PT ;  /* 0x008000000b0b7812 */ /* 0x000fc400078efcff */
[----:B------:R-:W-:Y:S02]  /*0fc0*/  FSETP.NEU.FTZ.AND P0, PT, R10, R13, PT ;  /* 0x0000000d0a00720b */ /* 0x000fe40003f1d000 */
[----:B------:R-:W-:Y:S02]  /*0fd0*/  SHF.L.U32 R12, R11, R12, RZ ;  /* 0x0000000c0b0c7219 */ /* 0x000fe400000006ff */
[----:B------:R-:W-:Y:S02]  /*0fe0*/  SEL R10, R14, RZ, P3 ;  /* 0x000000ff0e0a7207 */ /* 0x000fe40001800000 */
[----:B------:R-:W-:Y:S02]  /*0ff0*/  ISETP.NE.AND P1, PT, R12, RZ, P1 ;  /* 0x000000ff0c00720c */ /* 0x000fe40000f25270 */
[----:B------:R-:W-:Y:S02]  /*1000*/  SHF.R.U32.HI R10, RZ, R10, R11 ;  /* 0x0000000aff0a7219 */ /* 0x000fe4000001160b */
[----:B------:R-:W-:-:S02]  /*1010*/  PLOP3.LUT P0, PT, P0, P1, PT, 0xf8, 0x8f ;  /* 0x00000000008f781c */ /* 0x000fc40000703f70 */
[----:B------:R-:W-:Y:S02]  /*1020*/  SHF.R.U32.HI R12, RZ, 0x1, R10 ;  /* 0x00000001ff0c7819 */ /* 0x000fe4000001160a */
[----:B------:R-:W-:-:S04]  /*1030*/  SEL R11, RZ, 0x1, !P0 ;  /* 0x00000001ff0b7807 */ /* 0x000fc80004000000 */
[----:B------:R-:W-:-:S04]  /*1040*/  LOP3.LUT R11, R11, 0x1, R12, 0xf8, !PT ;  /* 0x000000010b0b7812 */ /* 0x000fc800078ef80c */
[----:B------:R-:W-:-:S05]  /*1050*/  LOP3.LUT R11, R11, R10, RZ, 0xc0, !PT ;  /* 0x0000000a0b0b7212 */ /* 0x000fca00078ec0ff */
[----:B------:R-:W-:-:S05]  /*1060*/  IMAD.IADD R11, R12, 0x1, R11 ;  /* 0x000000010c0b7824 */ /* 0x000fca00078e020b */
[----:B------:R-:W-:Y:S01]  /*1070*/  LOP3.LUT R0, R11, R0, RZ, 0xfc, !PT ;  /* 0x000000000b007212 */ /* 0x000fe200078efcff */
[----:B------:R-:W-:Y:S06]  /*1080*/  BRA `(.L_x_27) ;  /* 0x0000000000107947 */ /* 0x000fec0003800000 */
.L_x_26:
[----:B------:R-:W-:-:S04]  /*1090*/  LOP3.LUT R0, R0, 0x80000000, RZ, 0xc0, !PT ;  /* 0x8000000000007812 */ /* 0x000fc800078ec0ff */
[----:B------:R-:W-:Y:S01]  /*10a0*/  LOP3.LUT R0, R0, 0x7f800000, RZ, 0xfc, !PT ;  /* 0x7f80000000007812 */ /* 0x000fe200078efcff */
[----:B------:R-:W-:Y:S06]  /*10b0*/  BRA `(.L_x_27) ;  /* 0x0000000000047947 */ /* 0x000fec0003800000 */
.L_x_25:
[----:B------:R-:W-:-:S07]  /*10c0*/  IMAD R0, R15, 0x800000, R0 ;  /* 0x008000000f007824 */ /* 0x000fce00078e0200 */
.L_x_27:
[----:B------:R-:W-:Y:S05]  /*10d0*/  BSYNC.RECONVERGENT B2 ;  /* 0x0000000000027941 */ /* 0x000fea0003800200 */
.L_x_24:
[----:B------:R-:W-:Y:S05]  /*10e0*/  BRA `(.L_x_28) ;  /* 0x0000000000207947 */ /* 0x000fea0003800000 */
.L_x_23:
[----:B------:R-:W-:-:S04]  /*10f0*/  LOP3.LUT R0, R13, 0x80000000, R0, 0x48, !PT ;  /* 0x800000000d007812 */ /* 0x000fc800078e4800 */
[----:B------:R-:W-:Y:S01]  /*1100*/  LOP3.LUT R0, R0, 0x7f800000, RZ, 0xfc, !PT ;  /* 0x7f80000000007812 */ /* 0x000fe200078efcff */
[----:B------:R-:W-:Y:S06]  /*1110*/  BRA `(.L_x_28) ;  /* 0x0000000000147947 */ /* 0x000fec0003800000 */
.L_x_22:
[----:B------:R-:W-:Y:S01]  /*1120*/  LOP3.LUT R0, R13, 0x80000000, R0, 0x48, !PT ;  /* 0x800000000d007812 */ /* 0x000fe200078e4800 */
[----:B------:R-:W-:Y:S06]  /*1130*/  BRA `(.L_x_28) ;  /* 0x00000000000c7947 */ /* 0x000fec0003800000 */
.L_x_21:
[----:B------:R-:W0:Y:S01]  /*1140*/  MUFU.RSQ R0, -QNAN ;  /* 0xffc0000000007908 */ /* 0x000e220000001400 */
[----:B------:R-:W-:Y:S05]  /*1150*/  BRA `(.L_x_28) ;  /* 0x0000000000047947 */ /* 0x000fea0003800000 */
.L_x_20:
[----:B------:R-:W-:-:S07]  /*1160*/  FADD.FTZ R0, R0, R3 ;  /* 0x0000000300007221 */ /* 0x000fce0000010000 */
.L_x_28:
[----:B------:R-:W-:Y:S05]  /*1170*/  BSYNC.RECONVERGENT B1 ;  /* 0x0000000000017941 */ /* 0x000fea0003800200 */
.L_x_18:
[----:B------:R-:W-:Y:S01]  /*1180*/  MOV R10, R8 ;  /* 0x00000008000a7202 */ /* 0x000fe20000000f00 */
[----:B------:R-:W-:-:S04]  /*1190*/  IMAD.MOV.U32 R11, RZ, RZ, 0x0 ;  /* 0x00000000ff0b7424 */ /* 0x000fc800078e00ff */
[----:B0-----:R-:W-:Y:S05]  /*11a0*/  RET.REL.NODEC R10 `(_Z9LayerNormPfS_ii) ;  /* 0xffffffec0a947950 */ /* 0x001fea0003c3ffff */
.L_x_29:
[----:B------:R-:W-:-:S00]  /*11b0*/  BRA `(.L_x_29) ;  /* 0xfffffffc00fc7947 */ /* 0x000fc0000383ffff */
[----:B------:R-:W-:-:S00]  /*11c0*/  NOP ;  /* 0x0000000000007918 */ /* 0x000fc00000000000 */
        /* <DEDUP_REMOVED lines=11> */
.L_x_31:


//--------------------- .nv.shared._Z9LayerNormPfS_ii --------------------------
	.section	.nv.shared._Z9LayerNormPfS_ii,"aw",@nobits
	.sectionflags	@""
	.align	16
	.zero		1024


//--------------------- .nv.shared.reserved.0     --------------------------
	.section	.nv.shared.reserved.0,"aw",@nobits
	.weak		__nv_reservedSMEM_offset_0_alias
	.size		__nv_reservedSMEM_offset_0_alias, 0, 64
	.other		__nv_reservedSMEM_offset_0_alias,@"STO_CUDA_RESERVED_SHARED STV_DEFAULT"
__nv_reservedSMEM_offset_0_alias:
	.zero		0
	.zero		64


//--------------------- .nv.constant0._Z9LayerNormPfS_ii --------------------------
	.section	.nv.constant0._Z9LayerNormPfS_ii,"a",@progbits
	.sectionflags	@""
	.align	4
.nv.constant0._Z9LayerNormPfS_ii:
	.zero		920


//--------------------- SYMBOLS --------------------------

	.type		.nv.reservedSmem.offset0,@object
	.size		.nv.reservedSmem.offset0,0x4
	.type		.nv.reservedSmem.cap,@object
	.size		.nv.reservedSmem.cap,0x4
